//
// Generated by NVIDIA NVVM Compiler
//
// Compiler Build ID: CL-36424714
// Cuda compilation tools, release 13.0, V13.0.88
// Based on NVVM 20.0.0
//

.version 9.0
.target sm_100
.address_size 64

	// .globl	_Z20interp_lin_2d_kernelPKdmS0_mS0_dS0_mPd

.visible .entry _Z20interp_lin_2d_kernelPKdmS0_mS0_dS0_mPd(
	.param .u64 .ptr .align 1 _Z20interp_lin_2d_kernelPKdmS0_mS0_dS0_mPd_param_0,
	.param .u64 _Z20interp_lin_2d_kernelPKdmS0_mS0_dS0_mPd_param_1,
	.param .u64 .ptr .align 1 _Z20interp_lin_2d_kernelPKdmS0_mS0_dS0_mPd_param_2,
	.param .u64 _Z20interp_lin_2d_kernelPKdmS0_mS0_dS0_mPd_param_3,
	.param .u64 .ptr .align 1 _Z20interp_lin_2d_kernelPKdmS0_mS0_dS0_mPd_param_4,
	.param .f64 _Z20interp_lin_2d_kernelPKdmS0_mS0_dS0_mPd_param_5,
	.param .u64 .ptr .align 1 _Z20interp_lin_2d_kernelPKdmS0_mS0_dS0_mPd_param_6,
	.param .u64 _Z20interp_lin_2d_kernelPKdmS0_mS0_dS0_mPd_param_7,
	.param .u64 .ptr .align 1 _Z20interp_lin_2d_kernelPKdmS0_mS0_dS0_mPd_param_8
)
{
	.reg .pred 	%p<2>;
	.reg .b32 	%r<17>;
	.reg .b64 	%rd<48>;
	.reg .b64 	%fd<52>;

	ld.param.u64 	%rd3, [_Z20interp_lin_2d_kernelPKdmS0_mS0_dS0_mPd_param_1];
	ld.param.u64 	%rd5, [_Z20interp_lin_2d_kernelPKdmS0_mS0_dS0_mPd_param_3];
	ld.param.u64 	%rd6, [_Z20interp_lin_2d_kernelPKdmS0_mS0_dS0_mPd_param_4];
	ld.param.f64 	%fd1, [_Z20interp_lin_2d_kernelPKdmS0_mS0_dS0_mPd_param_5];
	ld.param.u64 	%rd9, [_Z20interp_lin_2d_kernelPKdmS0_mS0_dS0_mPd_param_7];
	ld.param.u64 	%rd8, [_Z20interp_lin_2d_kernelPKdmS0_mS0_dS0_mPd_param_8];
	mov.u32 	%r1, %ctaid.x;
	mov.u32 	%r2, %ntid.x;
	mov.u32 	%r3, %tid.x;
	mad.lo.s32 	%r4, %r1, %r2, %r3;
	cvt.s64.s32 	%rd1, %r4;
	setp.le.u64 	%p1, %rd9, %rd1;
	@%p1 bra 	$L__BB0_2;
	ld.param.u64 	%rd47, [_Z20interp_lin_2d_kernelPKdmS0_mS0_dS0_mPd_param_6];
	ld.param.u64 	%rd46, [_Z20interp_lin_2d_kernelPKdmS0_mS0_dS0_mPd_param_2];
	ld.param.u64 	%rd45, [_Z20interp_lin_2d_kernelPKdmS0_mS0_dS0_mPd_param_0];
	cvta.to.global.u64 	%rd10, %rd45;
	cvta.to.global.u64 	%rd11, %rd46;
	cvta.to.global.u64 	%rd12, %rd8;
	cvta.to.global.u64 	%rd13, %rd6;
	cvta.to.global.u64 	%rd14, %rd47;
	shl.b64 	%rd15, %rd1, 3;
	add.s64 	%rd16, %rd14, %rd15;
	ld.global.f64 	%fd2, [%rd16];
	ld.global.f64 	%fd3, [%rd10+8];
	ld.global.f64 	%fd4, [%rd10];
	sub.f64 	%fd5, %fd3, %fd4;
	ld.global.f64 	%fd6, [%rd11+8];
	ld.global.f64 	%fd7, [%rd11];
	sub.f64 	%fd8, %fd6, %fd7;
	sub.f64 	%fd9, %fd1, %fd4;
	div.rn.f64 	%fd10, %fd9, %fd5;
	sub.f64 	%fd11, %fd2, %fd7;
	div.rn.f64 	%fd12, %fd11, %fd8;
	cvt.u32.u64 	%r5, %rd3;
	add.s32 	%r6, %r5, -1;
	cvt.u32.u64 	%r7, %rd5;
	add.s32 	%r8, %r7, -1;
	cvt.rzi.s32.f64 	%r9, %fd10;
	min.s32 	%r10, %r9, %r6;
	add.s32 	%r11, %r9, 1;
	min.s32 	%r12, %r11, %r6;
	cvt.rzi.s32.f64 	%r13, %fd12;
	min.s32 	%r14, %r13, %r8;
	add.s32 	%r15, %r13, 1;
	min.s32 	%r16, %r15, %r8;
	cvt.s64.s32 	%rd17, %r10;
	mul.wide.s32 	%rd18, %r10, 8;
	add.s64 	%rd19, %rd10, %rd18;
	ld.global.f64 	%fd13, [%rd19];
	cvt.s64.s32 	%rd20, %r12;
	mul.wide.s32 	%rd21, %r12, 8;
	add.s64 	%rd22, %rd10, %rd21;
	ld.global.f64 	%fd14, [%rd22];
	cvt.s64.s32 	%rd23, %r14;
	mul.wide.s32 	%rd24, %r14, 8;
	add.s64 	%rd25, %rd11, %rd24;
	ld.global.f64 	%fd15, [%rd25];
	cvt.s64.s32 	%rd26, %r16;
	mul.wide.s32 	%rd27, %r16, 8;
	add.s64 	%rd28, %rd11, %rd27;
	ld.global.f64 	%fd16, [%rd28];
	sub.f64 	%fd17, %fd1, %fd13;
	abs.f64 	%fd18, %fd17;
	div.rn.f64 	%fd19, %fd18, %fd5;
	mov.f64 	%fd20, 0d3FF0000000000000;
	sub.f64 	%fd21, %fd20, %fd19;
	sub.f64 	%fd22, %fd1, %fd14;
	abs.f64 	%fd23, %fd22;
	div.rn.f64 	%fd24, %fd23, %fd5;
	sub.f64 	%fd25, %fd20, %fd24;
	add.f64 	%fd26, %fd21, %fd25;
	div.rn.f64 	%fd27, %fd21, %fd26;
	div.rn.f64 	%fd28, %fd25, %fd26;
	sub.f64 	%fd29, %fd2, %fd15;
	abs.f64 	%fd30, %fd29;
	div.rn.f64 	%fd31, %fd30, %fd8;
	sub.f64 	%fd32, %fd20, %fd31;
	sub.f64 	%fd33, %fd2, %fd16;
	abs.f64 	%fd34, %fd33;
	div.rn.f64 	%fd35, %fd34, %fd8;
	sub.f64 	%fd36, %fd20, %fd35;
	add.f64 	%fd37, %fd32, %fd36;
	div.rn.f64 	%fd38, %fd32, %fd37;
	div.rn.f64 	%fd39, %fd36, %fd37;
	add.s64 	%rd29, %rd12, %rd15;
	mov.b64 	%rd30, 0;
	st.global.u64 	[%rd29], %rd30;
	mul.lo.s64 	%rd31, %rd5, %rd17;
	add.s64 	%rd32, %rd31, %rd23;
	shl.b64 	%rd33, %rd32, 3;
	add.s64 	%rd34, %rd13, %rd33;
	ld.global.f64 	%fd40, [%rd34];
	mul.f64 	%fd41, %fd40, %fd27;
	fma.rn.f64 	%fd42, %fd41, %fd38, 0d0000000000000000;
	st.global.f64 	[%rd29], %fd42;
	add.s64 	%rd35, %rd31, %rd26;
	shl.b64 	%rd36, %rd35, 3;
	add.s64 	%rd37, %rd13, %rd36;
	ld.global.f64 	%fd43, [%rd37];
	mul.f64 	%fd44, %fd27, %fd43;
	fma.rn.f64 	%fd45, %fd44, %fd39, %fd42;
	st.global.f64 	[%rd29], %fd45;
	mul.lo.s64 	%rd38, %rd5, %rd20;
	add.s64 	%rd39, %rd38, %rd23;
	shl.b64 	%rd40, %rd39, 3;
	add.s64 	%rd41, %rd13, %rd40;
	ld.global.f64 	%fd46, [%rd41];
	mul.f64 	%fd47, %fd28, %fd46;
	fma.rn.f64 	%fd48, %fd38, %fd47, %fd45;
	st.global.f64 	[%rd29], %fd48;
	add.s64 	%rd42, %rd38, %rd26;
	shl.b64 	%rd43, %rd42, 3;
	add.s64 	%rd44, %rd13, %rd43;
	ld.global.f64 	%fd49, [%rd44];
	mul.f64 	%fd50, %fd28, %fd49;
	fma.rn.f64 	%fd51, %fd39, %fd50, %fd48;
	st.global.f64 	[%rd29], %fd51;
$L__BB0_2:
	ret;

}


// ===== COMPILED SASS (sm_100) =====

	.target	sm_100

	.elftype	@"ET_EXEC"


//--------------------- .note.nv.tkinfo           --------------------------
	.section	.note.nv.tkinfo,"",@"SHT_NOTE"
	.sectionflags	@"SHF_NOTE_NV_TKINFO"
	.tkinfo
        /*0018*/ 	.word	0x00000002
        /*0030*/ 	.string	""
        /*0030*/ 	.string	"ptxas"
        /*0030*/ 	.string	"Cuda compilation tools, release 13.0, V13.0.88"
        /*0030*/ 	.string	"Build cuda_13.0.r13.0/compiler.36424714_0"
        /*0030*/ 	.string	"-arch sm_100 -m 64 "



//--------------------- .note.nv.cuinfo           --------------------------
	.section	.note.nv.cuinfo,"",@"SHT_NOTE"
	.sectionflags	@"SHF_NOTE_NV_CUINFO"
        /*0018*/ 	.short	0x0002
        /*001a*/ 	.short	0x0064
        /*001c*/ 	.short	0x0082
	.zero		2


//--------------------- .nv.info                  --------------------------
	.section	.nv.info,"",@"SHT_CUDA_INFO"
	.align	4


	//----- nvinfo : EIATTR_REGCOUNT
	.align		4
        /*0000*/ 	.byte	0x04, 0x2f
        /*0002*/ 	.short	(.L_1 - .L_0)
	.align		4
.L_0:
        /*0004*/ 	.word	index@(_Z20interp_lin_2d_kernelPKdmS0_mS0_dS0_mPd)
        /*0008*/ 	.word	0x00000032


	//----- nvinfo : EIATTR_FRAME_SIZE
	.align		4
.L_1:
        /*000c*/ 	.byte	0x04, 0x11
        /*000e*/ 	.short	(.L_3 - .L_2)
	.align		4
.L_2:
        /*0010*/ 	.word	index@($__internal_0_$__cuda_sm20_div_rn_f64_full)
        /*0014*/ 	.word	0x00000000


	//----- nvinfo : EIATTR_FRAME_SIZE
	.align		4
.L_3:
        /*0018*/ 	.byte	0x04, 0x11
        /*001a*/ 	.short	(.L_5 - .L_4)
	.align		4
.L_4:
        /*001c*/ 	.word	index@(_Z20interp_lin_2d_kernelPKdmS0_mS0_dS0_mPd)
        /*0020*/ 	.word	0x00000000


	//----- nvinfo : EIATTR_MIN_STACK_SIZE
	.align		4
.L_5:
        /*0024*/ 	.byte	0x04, 0x12
        /*0026*/ 	.short	(.L_7 - .L_6)
	.align		4
.L_6:
        /*0028*/ 	.word	index@(_Z20interp_lin_2d_kernelPKdmS0_mS0_dS0_mPd)
        /*002c*/ 	.word	0x00000000
.L_7:


//--------------------- .nv.compat                --------------------------
	.section	.nv.compat,"",@"SHT_CUDA_COMPAT_INFO"
	.align	4
        /*0000*/ 	.byte	0x02, 0x09, 0x00, 0x00, 0x02, 0x02, 0x01, 0x00, 0x02, 0x05, 0x05, 0x00, 0x03, 0x07, 0x01, 0x01
        /*0010*/ 	.byte	0x02, 0x03, 0x00, 0x00, 0x02, 0x06, 0x01, 0x00, 0x04, 0x0b, 0x08, 0x00, 0x01, 0x00, 0x00, 0x00
        /*0020*/ 	.byte	0x00, 0x00, 0x00, 0x00


//--------------------- .nv.info._Z20interp_lin_2d_kernelPKdmS0_mS0_dS0_mPd --------------------------
	.section	.nv.info._Z20interp_lin_2d_kernelPKdmS0_mS0_dS0_mPd,"",@"SHT_CUDA_INFO"
	.sectionflags	@""
	.align	4


	//----- nvinfo : EIATTR_CUDA_API_VERSION
	.align		4
        /*0000*/ 	.byte	0x04, 0x37
        /*0002*/ 	.short	(.L_9 - .L_8)
.L_8:
        /*0004*/ 	.word	0x00000082


	//----- nvinfo : EIATTR_KPARAM_INFO
	.align		4
.L_9:
        /*0008*/ 	.byte	0x04, 0x17
        /*000a*/ 	.short	(.L_11 - .L_10)
.L_10:
        /*000c*/ 	.word	0x00000000
        /*0010*/ 	.short	0x0008
        /*0012*/ 	.short	0x0040
        /*0014*/ 	.byte	0x00, 0xf5, 0x21, 0x00


	//----- nvinfo : EIATTR_KPARAM_INFO
	.align		4
.L_11:
        /*0018*/ 	.byte	0x04, 0x17
        /*001a*/ 	.short	(.L_13 - .L_12)
.L_12:
        /*001c*/ 	.word	0x00000000
        /*0020*/ 	.short	0x0007
        /*0022*/ 	.short	0x0038
        /*0024*/ 	.byte	0x00, 0xf0, 0x21, 0x00


	//----- nvinfo : EIATTR_KPARAM_INFO
	.align		4
.L_13:
        /*0028*/ 	.byte	0x04, 0x17
        /*002a*/ 	.short	(.L_15 - .L_14)
.L_14:
        /*002c*/ 	.word	0x00000000
        /*0030*/ 	.short	0x0006
        /*0032*/ 	.short	0x0030
        /*0034*/ 	.byte	0x00, 0xf5, 0x21, 0x00


	//----- nvinfo : EIATTR_KPARAM_INFO
	.align		4
.L_15:
        /*0038*/ 	.byte	0x04, 0x17
        /*003a*/ 	.short	(.L_17 - .L_16)
.L_16:
        /*003c*/ 	.word	0x00000000
        /*0040*/ 	.short	0x0005
        /*0042*/ 	.short	0x0028
        /*0044*/ 	.byte	0x00, 0xf0, 0x21, 0x00


	//----- nvinfo : EIATTR_KPARAM_INFO
	.align		4
.L_17:
        /*0048*/ 	.byte	0x04, 0x17
        /*004a*/ 	.short	(.L_19 - .L_18)
.L_18:
        /*004c*/ 	.word	0x00000000
        /*0050*/ 	.short	0x0004
        /*0052*/ 	.short	0x0020
        /*0054*/ 	.byte	0x00, 0xf5, 0x21, 0x00


	//----- nvinfo : EIATTR_KPARAM_INFO
	.align		4
.L_19:
        /*0058*/ 	.byte	0x04, 0x17
        /*005a*/ 	.short	(.L_21 - .L_20)
.L_20:
        /*005c*/ 	.word	0x00000000
        /*0060*/ 	.short	0x0003
        /*0062*/ 	.short	0x0018
        /*0064*/ 	.byte	0x00, 0xf0, 0x21, 0x00


	//----- nvinfo : EIATTR_KPARAM_INFO
	.align		4
.L_21:
        /*0068*/ 	.byte	0x04, 0x17
        /*006a*/ 	.short	(.L_23 - .L_22)
.L_22:
        /*006c*/ 	.word	0x00000000
        /*0070*/ 	.short	0x0002
        /*0072*/ 	.short	0x0010
        /*0074*/ 	.byte	0x00, 0xf5, 0x21, 0x00


	//----- nvinfo : EIATTR_KPARAM_INFO
	.align		4
.L_23:
        /*0078*/ 	.byte	0x04, 0x17
        /*007a*/ 	.short	(.L_25 - .L_24)
.L_24:
        /*007c*/ 	.word	0x00000000
        /*0080*/ 	.short	0x0001
        /*0082*/ 	.short	0x0008
        /*0084*/ 	.byte	0x00, 0xf0, 0x21, 0x00


	//----- nvinfo : EIATTR_KPARAM_INFO
	.align		4
.L_25:
        /*0088*/ 	.byte	0x04, 0x17
        /*008a*/ 	.short	(.L_27 - .L_26)
.L_26:
        /*008c*/ 	.word	0x00000000
        /*0090*/ 	.short	0x0000
        /*0092*/ 	.short	0x0000
        /*0094*/ 	.byte	0x00, 0xf5, 0x21, 0x00


	//----- nvinfo : EIATTR_SPARSE_MMA_MASK
	.align		4
.L_27:
        /*0098*/ 	.byte	0x03, 0x50
        /*009a*/ 	.short	0x0000


	//----- nvinfo : EIATTR_MAXREG_COUNT
	.align		4
        /*009c*/ 	.byte	0x03, 0x1b
        /*009e*/ 	.short	0x00ff


	//----- nvinfo : EIATTR_MERCURY_ISA_VERSION
	.align		4
        /*00a0*/ 	.byte	0x03, 0x5f
        /*00a2*/ 	.short	0x0101


	//----- nvinfo : EIATTR_VRC_CTA_INIT_COUNT
	.align		4
        /*00a4*/ 	.byte	0x02, 0x4a
	.zero		1
	.zero		1


	//----- nvinfo : EIATTR_EXIT_INSTR_OFFSETS
	.align		4
        /*00a8*/ 	.byte	0x04, 0x1c
        /*00aa*/ 	.short	(.L_29 - .L_28)


	//   ....[0]....
.L_28:
        /*00ac*/ 	.word	0x00000090


	//   ....[1]....
        /*00b0*/ 	.word	0x00001540


	//----- nvinfo : EIATTR_CRS_STACK_SIZE
	.align		4
.L_29:
        /*00b4*/ 	.byte	0x04, 0x1e
        /*00b6*/ 	.short	(.L_31 - .L_30)
.L_30:
        /*00b8*/ 	.word	0x00000000


	//----- nvinfo : EIATTR_CBANK_PARAM_SIZE
	.align		4
.L_31:
        /*00bc*/ 	.byte	0x03, 0x19
        /*00be*/ 	.short	0x0048


	//----- nvinfo : EIATTR_PARAM_CBANK
	.align		4
        /*00c0*/ 	.byte	0x04, 0x0a
        /*00c2*/ 	.short	(.L_33 - .L_32)
	.align		4
.L_32:
        /*00c4*/ 	.word	index@(.nv.constant0._Z20interp_lin_2d_kernelPKdmS0_mS0_dS0_mPd)
        /*00c8*/ 	.short	0x0380
        /*00ca*/ 	.short	0x0048


	//----- nvinfo : EIATTR_SW_WAR
	.align		4
.L_33:
        /*00cc*/ 	.byte	0x04, 0x36
        /*00ce*/ 	.short	(.L_35 - .L_34)
.L_34:
        /*00d0*/ 	.word	0x00000008
.L_35:


//--------------------- .nv.callgraph             --------------------------
	.section	.nv.callgraph,"",@"SHT_CUDA_CALLGRAPH"
	.align	4
	.sectionentsize	8
	.align		4
        /*0000*/ 	.word	0x00000000
	.align		4
        /*0004*/ 	.word	0xffffffff
	.align		4
        /*0008*/ 	.word	0x00000000
	.align		4
        /*000c*/ 	.word	0xfffffffe
	.align		4
        /*0010*/ 	.word	0x00000000
	.align		4
        /*0014*/ 	.word	0xfffffffd
	.align		4
        /*0018*/ 	.word	0x00000000
	.align		4
        /*001c*/ 	.word	0xfffffffc


//--------------------- .text._Z20interp_lin_2d_kernelPKdmS0_mS0_dS0_mPd --------------------------
	.section	.text._Z20interp_lin_2d_kernelPKdmS0_mS0_dS0_mPd,"ax",@progbits
	.align	128
        .global         _Z20interp_lin_2d_kernelPKdmS0_mS0_dS0_mPd
        .type           _Z20interp_lin_2d_kernelPKdmS0_mS0_dS0_mPd,@function
        .size           _Z20interp_lin_2d_kernelPKdmS0_mS0_dS0_mPd,(.L_x_25 - _Z20interp_lin_2d_kernelPKdmS0_mS0_dS0_mPd)
        .other          _Z20interp_lin_2d_kernelPKdmS0_mS0_dS0_mPd,@"STO_CUDA_ENTRY STV_DEFAULT"
_Z20interp_lin_2d_kernelPKdmS0_mS0_dS0_mPd:
.text._Z20interp_lin_2d_kernelPKdmS0_mS0_dS0_mPd:
[----:B------:R-:W-:Y:S01]  /*0000*/  LDC R1, c[0x0][0x37c] ;  /* 0x0000df00ff017b82 */ /* 0x000fe20000000800 */
[----:B------:R-:W0:Y:S07]  /*0010*/  S2R R0, SR_TID.X ;  /* 0x0000000000007919 */ /* 0x000e2e0000002100 */
[----:B------:R-:W0:Y:S01]  /*0020*/  S2UR UR4, SR_CTAID.X ;  /* 0x00000000000479c3 */ /* 0x000e220000002500 */
[----:B------:R-:W1:Y:S07]  /*0030*/  LDCU.64 UR6, c[0x0][0x3b8] ;  /* 0x00007700ff0677ac */ /* 0x000e6e0008000a00 */
[----:B------:R-:W0:Y:S02]  /*0040*/  LDC R9, c[0x0][0x360] ;  /* 0x0000d800ff097b82 */ /* 0x000e240000000800 */
[----:B0-----:R-:W-:-:S05]  /*0050*/  IMAD R9, R9, UR4, R0 ;  /* 0x0000000409097c24 */ /* 0x001fca000f8e0200 */
[----:B-1----:R-:W-:Y:S02]  /*0060*/  ISETP.GE.U32.AND P0, PT, R9, UR6, PT ;  /* 0x0000000609007c0c */ /* 0x002fe4000bf06070 */
[----:B------:R-:W-:-:S04]  /*0070*/  SHF.R.S32.HI R0, RZ, 0x1f, R9 ;  /* 0x0000001fff007819 */ /* 0x000fc80000011409 */
[----:B------:R-:W-:-:S13]  /*0080*/  ISETP.GE.U32.AND.EX P0, PT, R0, UR7, PT, P0 ;  /* 0x0000000700007c0c */ /* 0x000fda000bf06100 */
[----:B------:R-:W-:Y:S05]  /*0090*/  @P0 EXIT ;  /* 0x000000000000094d */ /* 0x000fea0003800000 */
[----:B------:R-:W0:Y:S01]  /*00a0*/  LDC.64 R12, c[0x0][0x380] ;  /* 0x0000e000ff0c7b82 */ /* 0x000e220000000a00 */
[----:B------:R-:W0:Y:S01]  /*00b0*/  LDCU.64 UR4, c[0x0][0x358] ;  /* 0x00006b00ff0477ac */ /* 0x000e220008000a00 */
[----:B------:R-:W1:Y:S01]  /*00c0*/  LDCU.64 UR6, c[0x0][0x3b0] ;  /* 0x00007600ff0677ac */ /* 0x000e620008000a00 */
[----:B0-----:R-:W2:Y:S04]  /*00d0*/  LDG.E.64 R2, desc[UR4][R12.64+0x8] ;  /* 0x000008040c027981 */ /* 0x001ea8000c1e1b00 */
[----:B------:R0:W2:Y:S01]  /*00e0*/  LDG.E.64 R4, desc[UR4][R12.64] ;  /* 0x000000040c047981 */ /* 0x0000a2000c1e1b00 */
[----:B------:R-:W3:Y:S01]  /*00f0*/  LDC.64 R16, c[0x0][0x390] ;  /* 0x0000e400ff107b82 */ /* 0x000ee20000000a00 */
[C---:B------:R-:W-:Y:S01]  /*0100*/  IMAD.SHL.U32 R10, R9.reuse, 0x8, RZ ;  /* 0x00000008090a7824 */ /* 0x040fe200078e00ff */
[----:B------:R-:W-:-:S04]  /*0110*/  SHF.L.U64.HI R9, R9, 0x3, R0 ;  /* 0x0000000309097819 */ /* 0x000fc80000010200 */
[----:B-1----:R-:W-:-:S04]  /*0120*/  IADD3 R26, P0, PT, R10, UR6, RZ ;  /* 0x000000060a1a7c10 */ /* 0x002fc8000ff1e0ff */
[----:B------:R-:W-:Y:S01]  /*0130*/  IADD3.X R27, PT, PT, R9, UR7, RZ, P0, !PT ;  /* 0x00000007091b7c10 */ /* 0x000fe200087fe4ff */
[----:B0-----:R-:W-:Y:S01]  /*0140*/  IMAD.MOV.U32 R12, RZ, RZ, 0x1 ;  /* 0x00000001ff0c7424 */ /* 0x001fe200078e00ff */
[----:B------:R-:W0:Y:S04]  /*0150*/  LDCU.64 UR6, c[0x0][0x3a8] ;  /* 0x00007500ff0677ac */ /* 0x000e280008000a00 */
[----:B------:R-:W5:Y:S04]  /*0160*/  LDG.E.64 R26, desc[UR4][R26.64] ;  /* 0x000000041a1a7981 */ /* 0x000f68000c1e1b00 */
[----:B---3--:R-:W3:Y:S04]  /*0170*/  LDG.E.64 R24, desc[UR4][R16.64+0x8] ;  /* 0x0000080410187981 */ /* 0x008ee8000c1e1b00 */
[----:B------:R1:W3:Y:S01]  /*0180*/  LDG.E.64 R6, desc[UR4][R16.64] ;  /* 0x0000000410067981 */ /* 0x0002e2000c1e1b00 */
[----:B--2---:R-:W-:-:S06]  /*0190*/  DADD R2, R2, -R4 ;  /* 0x0000000002027229 */ /* 0x004fcc0000000804 */
[----:B------:R-:W2:Y:S02]  /*01a0*/  MUFU.RCP64H R13, R3 ;  /* 0x00000003000d7308 */ /* 0x000ea40000001800 */
[----:B--2---:R-:W-:-:S08]  /*01b0*/  DFMA R14, -R2, R12, 1 ;  /* 0x3ff00000020e742b */ /* 0x004fd0000000010c */
[----:B------:R-:W-:-:S08]  /*01c0*/  DFMA R14, R14, R14, R14 ;  /* 0x0000000e0e0e722b */ /* 0x000fd0000000000e */
[----:B------:R-:W-:-:S08]  /*01d0*/  DFMA R14, R12, R14, R12 ;  /* 0x0000000e0c0e722b */ /* 0x000fd0000000000c */
[----:B------:R-:W-:-:S08]  /*01e0*/  DFMA R12, -R2, R14, 1 ;  /* 0x3ff00000020c742b */ /* 0x000fd0000000010e */
[----:B------:R-:W-:Y:S02]  /*01f0*/  DFMA R12, R14, R12, R14 ;  /* 0x0000000c0e0c722b */ /* 0x000fe4000000000e */
[----:B0-----:R-:W-:-:S08]  /*0200*/  DADD R14, -R4, UR6 ;  /* 0x00000006040e7e29 */ /* 0x001fd00008000100 */
[----:B------:R-:W-:-:S08]  /*0210*/  DMUL R4, R14, R12 ;  /* 0x0000000c0e047228 */ /* 0x000fd00000000000 */
[----:B-1----:R-:W-:-:S08]  /*0220*/  DFMA R16, -R2, R4, R14 ;  /* 0x000000040210722b */ /* 0x002fd0000000010e */
[----:B------:R-:W-:Y:S01]  /*0230*/  DFMA R4, R12, R16, R4 ;  /* 0x000000100c04722b */ /* 0x000fe20000000004 */
[----:B------:R-:W-:-:S09]  /*0240*/  FSETP.GEU.AND P1, PT, |R15|, 6.5827683646048100446e-37, PT ;  /* 0x036000000f00780b */ /* 0x000fd20003f2e200 */
[----:B------:R-:W-:-:S05]  /*0250*/  FFMA R0, RZ, R3, R5 ;  /* 0x00000003ff007223 */ /* 0x000fca0000000005 */
[----:B------:R-:W-:Y:S01]  /*0260*/  FSETP.GT.AND P0, PT, |R0|, 1.469367938527859385e-39, PT ;  /* 0x001000000000780b */ /* 0x000fe20003f04200 */
[----:B---3--:R-:W-:-:S12]  /*0270*/  DADD R24, R24, -R6 ;  /* 0x0000000018187229 */ /* 0x008fd80000000806 */
[----:B------:R-:W-:Y:S05]  /*0280*/  @P0 BRA P1, `(.L_x_0) ;  /* 0x0000000000200947 */ /* 0x000fea0000800000 */
[----:B------:R-:W-:Y:S01]  /*0290*/  IMAD.MOV.U32 R13, RZ, RZ, R14 ;  /* 0x000000ffff0d7224 */ /* 0x000fe200078e000e */
[----:B------:R-:W-:Y:S01]  /*02a0*/  MOV R35, R3 ;  /* 0x0000000300237202 */ /* 0x000fe20000000f00 */
[----:B------:R-:W-:Y:S01]  /*02b0*/  IMAD.MOV.U32 R12, RZ, RZ, R15 ;  /* 0x000000ffff0c7224 */ /* 0x000fe200078e000f */
[----:B------:R-:W-:Y:S01]  /*02c0*/  MOV R11, 0x2f0 ;  /* 0x000002f0000b7802 */ /* 0x000fe20000000f00 */
[----:B------:R-:W-:-:S07]  /*02d0*/  IMAD.MOV.U32 R34, RZ, RZ, R2 ;  /* 0x000000ffff227224 */ /* 0x000fce00078e0002 */
[----:B-----5:R-:W-:Y:S05]  /*02e0*/  CALL.REL.NOINC `($__internal_0_$__cuda_sm20_div_rn_f64_full) ;  /* 0x0000001000987944 */ /* 0x020fea0003c00000 */
[----:B------:R-:W-:Y:S02]  /*02f0*/  IMAD.MOV.U32 R4, RZ, RZ, R12 ;  /* 0x000000ffff047224 */ /* 0x000fe400078e000c */
[----:B------:R-:W-:-:S07]  /*0300*/  IMAD.MOV.U32 R5, RZ, RZ, R13 ;  /* 0x000000ffff057224 */ /* 0x000fce00078e000d */
.L_x_0:
[----:B------:R-:W0:Y:S01]  /*0310*/  MUFU.RCP64H R13, R25 ;  /* 0x00000019000d7308 */ /* 0x000e220000001800 */
[----:B------:R-:W-:Y:S01]  /*0320*/  IMAD.MOV.U32 R12, RZ, RZ, 0x1 ;  /* 0x00000001ff0c7424 */ /* 0x000fe200078e00ff */
[----:B-----5:R-:W-:Y:S01]  /*0330*/  DADD R6, R26, -R6 ;  /* 0x000000001a067229 */ /* 0x020fe20000000806 */
[----:B------:R-:W-:Y:S09]  /*0340*/  BSSY.RECONVERGENT B0, `(.L_x_1) ;  /* 0x0000013000007945 */ /* 0x000ff20003800200 */
[----:B------:R-:W-:Y:S01]  /*0350*/  FSETP.GEU.AND P1, PT, |R7|, 6.5827683646048100446e-37, PT ;  /* 0x036000000700780b */ /* 0x000fe20003f2e200 */
[----:B0-----:R-:W-:-:S08]  /*0360*/  DFMA R14, -R24, R12, 1 ;  /* 0x3ff00000180e742b */ /* 0x001fd0000000010c */
[----:B------:R-:W-:-:S08]  /*0370*/  DFMA R14, R14, R14, R14 ;  /* 0x0000000e0e0e722b */ /* 0x000fd0000000000e */
[----:B------:R-:W-:-:S08]  /*0380*/  DFMA R14, R12, R14, R12 ;  /* 0x0000000e0c0e722b */ /* 0x000fd0000000000c */
[----:B------:R-:W-:-:S08]  /*0390*/  DFMA R12, -R24, R14, 1 ;  /* 0x3ff00000180c742b */ /* 0x000fd0000000010e */
[----:B------:R-:W-:-:S08]  /*03a0*/  DFMA R12, R14, R12, R14 ;  /* 0x0000000c0e0c722b */ /* 0x000fd0000000000e */
[----:B------:R-:W-:-:S08]  /*03b0*/  DMUL R14, R6, R12 ;  /* 0x0000000c060e7228 */ /* 0x000fd00000000000 */
[----:B------:R-:W-:-:S08]  /*03c0*/  DFMA R16, -R24, R14, R6 ;  /* 0x0000000e1810722b */ /* 0x000fd00000000106 */
[----:B------:R-:W-:-:S10]  /*03d0*/  DFMA R12, R12, R16, R14 ;  /* 0x000000100c0c722b */ /* 0x000fd4000000000e */
[----:B------:R-:W-:-:S05]  /*03e0*/  FFMA R0, RZ, R25, R13 ;  /* 0x00000019ff007223 */ /* 0x000fca000000000d */
[----:B------:R-:W-:-:S13]  /*03f0*/  FSETP.GT.AND P0, PT, |R0|, 1.469367938527859385e-39, PT ;  /* 0x001000000000780b */ /* 0x000fda0003f04200 */
[----:B------:R-:W-:Y:S05]  /*0400*/  @P0 BRA P1, `(.L_x_2) ;  /* 0x0000000000180947 */ /* 0x000fea0000800000 */
[----:B------:R-:W-:Y:S01]  /*0410*/  IMAD.MOV.U32 R13, RZ, RZ, R6 ;  /* 0x000000ffff0d7224 */ /* 0x000fe200078e0006 */
[----:B------:R-:W-:Y:S01]  /*0420*/  MOV R34, R24 ;  /* 0x0000001800227202 */ /* 0x000fe20000000f00 */
[----:B------:R-:W-:Y:S01]  /*0430*/  IMAD.MOV.U32 R12, RZ, RZ, R7 ;  /* 0x000000ffff0c7224 */ /* 0x000fe200078e0007 */
[----:B------:R-:W-:Y:S01]  /*0440*/  MOV R11, 0x470 ;  /* 0x00000470000b7802 */ /* 0x000fe20000000f00 */
[----:B------:R-:W-:-:S07]  /*0450*/  IMAD.MOV.U32 R35, RZ, RZ, R25 ;  /* 0x000000ffff237224 */ /* 0x000fce00078e0019 */
[----:B------:R-:W-:Y:S05]  /*0460*/  CALL.REL.NOINC `($__internal_0_$__cuda_sm20_div_rn_f64_full) ;  /* 0x0000001000387944 */ /* 0x000fea0003c00000 */
.L_x_2:
[----:B------:R-:W-:Y:S05]  /*0470*/  BSYNC.RECONVERGENT B0 ;  /* 0x0000000000007941 */ /* 0x000fea0003800200 */
.L_x_1:
[----:B------:R-:W0:Y:S01]  /*0480*/  LDC R7, c[0x0][0x388] ;  /* 0x0000e200ff077b82 */ /* 0x000e220000000800 */
[----:B------:R-:W1:Y:S01]  /*0490*/  F2I.F64.TRUNC R4, R4 ;  /* 0x0000000400047311 */ /* 0x000e62000030d100 */
[----:B------:R-:W2:Y:S06]  /*04a0*/  LDCU.64 UR6, c[0x0][0x3a8] ;  /* 0x00007500ff0677ac */ /* 0x000eac0008000a00 */
[----:B------:R-:W3:Y:S08]  /*04b0*/  LDC.64 R16, c[0x0][0x380] ;  /* 0x0000e000ff107b82 */ /* 0x000ef00000000a00 */
[----:B------:R-:W4:Y:S01]  /*04c0*/  LDC R20, c[0x0][0x398] ;  /* 0x0000e600ff147b82 */ /* 0x000f220000000800 */
[----:B0-----:R-:W-:-:S07]  /*04d0*/  VIADD R7, R7, 0xffffffff ;  /* 0xffffffff07077836 */ /* 0x001fce0000000000 */
[----:B------:R-:W0:Y:S01]  /*04e0*/  LDC.64 R28, c[0x0][0x390] ;  /* 0x0000e400ff1c7b82 */ /* 0x000e220000000a00 */
[----:B-1----:R-:W-:-:S05]  /*04f0*/  VIMNMX R8, PT, PT, R7, R4, PT ;  /* 0x0000000407087248 */ /* 0x002fca0003fe0100 */
[----:B---3--:R-:W-:-:S06]  /*0500*/  IMAD.WIDE R14, R8, 0x8, R16 ;  /* 0x00000008080e7825 */ /* 0x008fcc00078e0210 */
[----:B------:R-:W2:Y:S01]  /*0510*/  LDG.E.64 R14, desc[UR4][R14.64] ;  /* 0x000000040e0e7981 */ /* 0x000ea2000c1e1b00 */
[----:B------:R-:W1:Y:S01]  /*0520*/  F2I.F64.TRUNC R13, R12 ;  /* 0x0000000c000d7311 */ /* 0x000e62000030d100 */
[----:B----4-:R-:W-:Y:S01]  /*0530*/  VIADD R20, R20, 0xffffffff ;  /* 0xffffffff14147836 */ /* 0x010fe20000000000 */
[----:B------:R-:W-:-:S05]  /*0540*/  VIADDMNMX R7, R4, 0x1, R7, PT ;  /* 0x0000000104077846 */ /* 0x000fca0003800107 */
[----:B------:R-:W-:-:S06]  /*0550*/  IMAD.WIDE R4, R7, 0x8, R16 ;  /* 0x0000000807047825 */ /* 0x000fcc00078e0210 */
[----:B------:R-:W5:Y:S01]  /*0560*/  LDG.E.64 R4, desc[UR4][R4.64] ;  /* 0x0000000404047981 */ /* 0x000f62000c1e1b00 */
[----:B-1----:R-:W-:Y:S02]  /*0570*/  VIMNMX R22, PT, PT, R20, R13, PT ;  /* 0x0000000d14167248 */ /* 0x002fe40003fe0100 */
[----:B------:R-:W-:-:S03]  /*0580*/  VIADDMNMX R20, R13, 0x1, R20, PT ;  /* 0x000000010d147846 */ /* 0x000fc60003800114 */
[----:B0-----:R-:W-:-:S04]  /*0590*/  IMAD.WIDE R18, R22, 0x8, R28 ;  /* 0x0000000816127825 */ /* 0x001fc800078e021c */
[----:B------:R-:W-:Y:S02]  /*05a0*/  IMAD.WIDE R16, R20, 0x8, R28 ;  /* 0x0000000814107825 */ /* 0x000fe400078e021c */
[----:B------:R-:W5:Y:S04]  /*05b0*/  LDG.E.64 R18, desc[UR4][R18.64] ;  /* 0x0000000412127981 */ /* 0x000f68000c1e1b00 */
[----:B------:R-:W5:Y:S01]  /*05c0*/  LDG.E.64 R16, desc[UR4][R16.64] ;  /* 0x0000000410107981 */ /* 0x000f62000c1e1b00 */
[----:B------:R-:W0:Y:S01]  /*05d0*/  MUFU.RCP64H R13, R3 ;  /* 0x00000003000d7308 */ /* 0x000e220000001800 */
[----:B------:R-:W-:-:S06]  /*05e0*/  IMAD.MOV.U32 R12, RZ, RZ, 0x1 ;  /* 0x00000001ff0c7424 */ /* 0x000fcc00078e00ff */
[----:B0-----:R-:W-:-:S08]  /*05f0*/  DFMA R28, -R2, R12, 1 ;  /* 0x3ff00000021c742b */ /* 0x001fd0000000010c */
[----:B------:R-:W-:-:S08]  /*0600*/  DFMA R28, R28, R28, R28 ;  /* 0x0000001c1c1c722b */ /* 0x000fd0000000001c */
[----:B------:R-:W-:-:S08]  /*0610*/  DFMA R28, R12, R28, R12 ;  /* 0x0000001c0c1c722b */ /* 0x000fd0000000000c */
[----:B------:R-:W-:-:S08]  /*0620*/  DFMA R12, -R2, R28, 1 ;  /* 0x3ff00000020c742b */ /* 0x000fd0000000011c */
[----:B------:R-:W-:Y:S01]  /*0630*/  DFMA R30, R28, R12, R28 ;  /* 0x0000000c1c1e722b */ /* 0x000fe2000000001c */
[----:B------:R-:W-:Y:S01]  /*0640*/  BSSY.RECONVERGENT B0, `(.L_x_3) ;  /* 0x0000014000007945 */ /* 0x000fe20003800200 */
[----:B------:R-:W-:Y:S02]  /*0650*/  SHF.R.S32.HI R6, RZ, 0x1f, R8 ;  /* 0x0000001fff067819 */ /* 0x000fe40000011408 */
[----:B------:R-:W-:Y:S02]  /*0660*/  SHF.R.S32.HI R23, RZ, 0x1f, R22 ;  /* 0x0000001fff177819 */ /* 0x000fe40000011416 */
[----:B------:R-:W-:Y:S01]  /*0670*/  SHF.R.S32.HI R21, RZ, 0x1f, R20 ;  /* 0x0000001fff157819 */ /* 0x000fe20000011414 */
[----:B--2---:R-:W-:-:S08]  /*0680*/  DADD R28, -R14, UR6 ;  /* 0x000000060e1c7e29 */ /* 0x004fd00008000100 */
[----:B------:R-:W-:-:S08]  /*0690*/  DMUL R12, R30, |R28| ;  /* 0x4000001c1e0c7228 */ /* 0x000fd00000000000 */
[----:B------:R-:W-:-:S08]  /*06a0*/  DFMA R14, -R2, R12, |R28| ;  /* 0x0000000c020e722b */ /* 0x000fd0000000051c */
[----:B------:R-:W-:Y:S02]  /*06b0*/  DFMA R12, R30, R14, R12 ;  /* 0x0000000e1e0c722b */ /* 0x000fe4000000000c */
[----:B------:R-:W-:-:S08]  /*06c0*/  DADD R14, -RZ, |R28| ;  /* 0x00000000ff0e7229 */ /* 0x000fd0000000051c */
[----:B------:R-:W-:Y:S02]  /*06d0*/  FFMA R0, RZ, R3, R13 ;  /* 0x00000003ff007223 */ /* 0x000fe4000000000d */
[----:B------:R-:W-:-:S03]  /*06e0*/  FSETP.GEU.AND P1, PT, |R15|, 6.5827683646048100446e-37, PT ;  /* 0x036000000f00780b */ /* 0x000fc60003f2e200 */
[----:B------:R-:W-:Y:S02]  /*06f0*/  FSETP.GT.AND P0, PT, |R0|, 1.469367938527859385e-39, PT ;  /* 0x001000000000780b */ /* 0x000fe40003f04200 */
[----:B------:R-:W-:-:S11]  /*0700*/  SHF.R.S32.HI R0, RZ, 0x1f, R7 ;  /* 0x0000001fff007819 */ /* 0x000fd60000011407 */
[----:B------:R-:W-:Y:S05]  /*0710*/  @P0 BRA P1, `(.L_x_4) ;  /* 0x0000000000180947 */ /* 0x000fea0000800000 */
[----:B------:R-:W-:Y:S01]  /*0720*/  IMAD.MOV.U32 R13, RZ, RZ, R14 ;  /* 0x000000ffff0d7224 */ /* 0x000fe200078e000e */
[----:B------:R-:W-:Y:S01]  /*0730*/  MOV R12, R15 ;  /* 0x0000000f000c7202 */ /* 0x000fe20000000f00 */
[----:B------:R-:W-:Y:S01]  /*0740*/  IMAD.MOV.U32 R34, RZ, RZ, R2 ;  /* 0x000000ffff227224 */ /* 0x000fe200078e0002 */
[----:B------:R-:W-:Y:S01]  /*0750*/  MOV R11, 0x780 ;  /* 0x00000780000b7802 */ /* 0x000fe20000000f00 */
[----:B------:R-:W-:-:S07]  /*0760*/  IMAD.MOV.U32 R35, RZ, RZ, R3 ;  /* 0x000000ffff237224 */ /* 0x000fce00078e0003 */
[----:B-----5:R-:W-:Y:S05]  /*0770*/  CALL.REL.NOINC `($__internal_0_$__cuda_sm20_div_rn_f64_full) ;  /* 0x0000000c00747944 */ /* 0x020fea0003c00000 */
.L_x_4:
[----:B------:R-:W-:Y:S05]  /*0780*/  BSYNC.RECONVERGENT B0 ;  /* 0x0000000000007941 */ /* 0x000fea0003800200 */
.L_x_3:
[----:B------:R-:W0:Y:S01]  /*0790*/  MUFU.RCP64H R15, R3 ;  /* 0x00000003000f7308 */ /* 0x000e220000001800 */
[----:B------:R-:W-:Y:S01]  /*07a0*/  IMAD.MOV.U32 R14, RZ, RZ, 0x1 ;  /* 0x00000001ff0e7424 */ /* 0x000fe200078e00ff */
[----:B------:R-:W1:Y:S01]  /*07b0*/  LDCU.64 UR6, c[0x0][0x3a8] ;  /* 0x00007500ff0677ac */ /* 0x000e620008000a00 */
[----:B------:R-:W-:Y:S04]  /*07c0*/  BSSY.RECONVERGENT B0, `(.L_x_5) ;  /* 0x0000018000007945 */ /* 0x000fe80003800200 */
[----:B0-----:R-:W-:-:S08]  /*07d0*/  DFMA R28, -R2, R14, 1 ;  /* 0x3ff00000021c742b */ /* 0x001fd0000000010e */
[----:B------:R-:W-:-:S08]  /*07e0*/  DFMA R28, R28, R28, R28 ;  /* 0x0000001c1c1c722b */ /* 0x000fd0000000001c */
[----:B------:R-:W-:Y:S02]  /*07f0*/  DFMA R28, R14, R28, R14 ;  /* 0x0000001c0e1c722b */ /* 0x000fe4000000000e */
[----:B-1---5:R-:W-:-:S06]  /*0800*/  DADD R14, -R4, UR6 ;  /* 0x00000006040e7e29 */ /* 0x022fcc0008000100 */
[----:B------:R-:W-:-:S08]  /*0810*/  DFMA R30, -R2, R28, 1 ;  /* 0x3ff00000021e742b */ /* 0x000fd0000000011c */
[----:B------:R-:W-:-:S08]  /*0820*/  DFMA R30, R28, R30, R28 ;  /* 0x0000001e1c1e722b */ /* 0x000fd0000000001c */
[----:B------:R-:W-:-:S08]  /*0830*/  DMUL R28, R30, |R14| ;  /* 0x4000000e1e1c7228 */ /* 0x000fd00000000000 */
[--C-:B------:R-:W-:Y:S02]  /*0840*/  DFMA R4, -R2, R28, |R14|.reuse ;  /* 0x0000001c0204722b */ /* 0x100fe4000000050e */
[----:B------:R-:W-:-:S06]  /*0850*/  DADD R14, -RZ, |R14| ;  /* 0x00000000ff0e7229 */ /* 0x000fcc000000050e */
[----:B------:R-:W-:-:S04]  /*0860*/  DFMA R28, R30, R4, R28 ;  /* 0x000000041e1c722b */ /* 0x000fc8000000001c */
[----:B------:R-:W-:-:S06]  /*0870*/  FSETP.GEU.AND P1, PT, |R15|, 6.5827683646048100446e-37, PT ;  /* 0x036000000f00780b */ /* 0x000fcc0003f2e200 */
[----:B------:R-:W-:-:S05]  /*0880*/  FFMA R4, RZ, R3, R29 ;  /* 0x00000003ff047223 */ /* 0x000fca000000001d */
[----:B------:R-:W-:Y:S01]  /*0890*/  FSETP.GT.AND P0, PT, |R4|, 1.469367938527859385e-39, PT ;  /* 0x001000000400780b */ /* 0x000fe20003f04200 */
[----:B------:R-:W-:-:S12]  /*08a0*/  DADD R4, -R12, 1 ;  /* 0x3ff000000c047429 */ /* 0x000fd80000000100 */
[----:B------:R-:W-:Y:S05]  /*08b0*/  @P0 BRA P1, `(.L_x_6) ;  /* 0x0000000000200947 */ /* 0x000fea0000800000 */
[----:B------:R-:W-:Y:S01]  /*08c0*/  IMAD.MOV.U32 R13, RZ, RZ, R14 ;  /* 0x000000ffff0d7224 */ /* 0x000fe200078e000e */
[----:B------:R-:W-:Y:S01]  /*08d0*/  MOV R34, R2 ;  /* 0x0000000200227202 */ /* 0x000fe20000000f00 */
[----:B------:R-:W-:Y:S01]  /*08e0*/  IMAD.MOV.U32 R12, RZ, RZ, R15 ;  /* 0x000000ffff0c7224 */ /* 0x000fe200078e000f */
[----:B------:R-:W-:Y:S01]  /*08f0*/  MOV R11, 0x920 ;  /* 0x00000920000b7802 */ /* 0x000fe20000000f00 */
[----:B------:R-:W-:-:S07]  /*0900*/  IMAD.MOV.U32 R35, RZ, RZ, R3 ;  /* 0x000000ffff237224 */ /* 0x000fce00078e0003 */
[----:B------:R-:W-:Y:S05]  /*0910*/  CALL.REL.NOINC `($__internal_0_$__cuda_sm20_div_rn_f64_full) ;  /* 0x0000000c000c7944 */ /* 0x000fea0003c00000 */
[----:B------:R-:W-:Y:S02]  /*0920*/  IMAD.MOV.U32 R28, RZ, RZ, R12 ;  /* 0x000000ffff1c7224 */ /* 0x000fe400078e000c */
[----:B------:R-:W-:-:S07]  /*0930*/  IMAD.MOV.U32 R29, RZ, RZ, R13 ;  /* 0x000000ffff1d7224 */ /* 0x000fce00078e000d */
.L_x_6:
[----:B------:R-:W-:Y:S05]  /*0940*/  BSYNC.RECONVERGENT B0 ;  /* 0x0000000000007941 */ /* 0x000fea0003800200 */
.L_x_5:
[----:B------:R-:W-:Y:S01]  /*0950*/  DADD R28, -R28, 1 ;  /* 0x3ff000001c1c7429 */ /* 0x000fe20000000100 */
[----:B------:R-:W-:Y:S01]  /*0960*/  IMAD.MOV.U32 R2, RZ, RZ, 0x1 ;  /* 0x00000001ff027424 */ /* 0x000fe200078e00ff */
[----:B------:R-:W-:Y:S01]  /*0970*/  FSETP.GEU.AND P1, PT, |R5|, 6.5827683646048100446e-37, PT ;  /* 0x036000000500780b */ /* 0x000fe20003f2e200 */
[----:B------:R-:W-:Y:S05]  /*0980*/  BSSY.RECONVERGENT B0, `(.L_x_7) ;  /* 0x0000016000007945 */ /* 0x000fea0003800200 */
[----:B------:R-:W-:-:S06]  /*0990*/  DADD R30, R4, R28 ;  /* 0x00000000041e7229 */ /* 0x000fcc000000001c */
[----:B------:R-:W0:Y:S02]  /*09a0*/  MUFU.RCP64H R3, R31 ;  /* 0x0000001f00037308 */ /* 0x000e240000001800 */
        /* <DEDUP_REMOVED lines=19> */
.L_x_8:
[----:B------:R-:W-:Y:S05]  /*0ae0*/  BSYNC.RECONVERGENT B0 ;  /* 0x0000000000007941 */ /* 0x000fea0003800200 */
.L_x_7:
[----:B------:R-:W0:Y:S01]  /*0af0*/  MUFU.RCP64H R5, R31 ;  /* 0x0000001f00057308 */ /* 0x000e220000001800 */
[----:B------:R-:W-:Y:S01]  /*0b00*/  IMAD.MOV.U32 R4, RZ, RZ, 0x1 ;  /* 0x00000001ff047424 */ /* 0x000fe200078e00ff */
[----:B------:R-:W-:Y:S01]  /*0b10*/  FSETP.GEU.AND P1, PT, |R29|, 6.5827683646048100446e-37, PT ;  /* 0x036000001d00780b */ /* 0x000fe20003f2e200 */
[----:B------:R-:W-:Y:S04]  /*0b20*/  BSSY.RECONVERGENT B0, `(.L_x_9) ;  /* 0x0000014000007945 */ /* 0x000fe80003800200 */
        /* <DEDUP_REMOVED lines=11> */
[----:B------:R-:W-:Y:S01]  /*0be0*/  MOV R13, R28 ;  /* 0x0000001c000d7202 */ /* 0x000fe20000000f00 */
[----:B------:R-:W-:Y:S01]  /*0bf0*/  IMAD.MOV.U32 R12, RZ, RZ, R29 ;  /* 0x000000ffff0c7224 */ /* 0x000fe200078e001d */
[----:B------:R-:W-:Y:S01]  /*0c00*/  MOV R11, 0xc40 ;  /* 0x00000c40000b7802 */ /* 0x000fe20000000f00 */
[----:B------:R-:W-:Y:S02]  /*0c10*/  IMAD.MOV.U32 R34, RZ, RZ, R30 ;  /* 0x000000ffff227224 */ /* 0x000fe400078e001e */
[----:B------:R-:W-:-:S07]  /*0c20*/  IMAD.MOV.U32 R35, RZ, RZ, R31 ;  /* 0x000000ffff237224 */ /* 0x000fce00078e001f */
[----:B------:R-:W-:Y:S05]  /*0c30*/  CALL.REL.NOINC `($__internal_0_$__cuda_sm20_div_rn_f64_full) ;  /* 0x0000000800447944 */ /* 0x000fea0003c00000 */
[----:B------:R-:W-:Y:S02]  /*0c40*/  IMAD.MOV.U32 R4, RZ, RZ, R12 ;  /* 0x000000ffff047224 */ /* 0x000fe400078e000c */
[----:B------:R-:W-:-:S07]  /*0c50*/  IMAD.MOV.U32 R5, RZ, RZ, R13 ;  /* 0x000000ffff057224 */ /* 0x000fce00078e000d */
.L_x_10:
[----:B------:R-:W-:Y:S05]  /*0c60*/  BSYNC.RECONVERGENT B0 ;  /* 0x0000000000007941 */ /* 0x000fea0003800200 */
.L_x_9:
[----:B------:R-:W0:Y:S01]  /*0c70*/  MUFU.RCP64H R13, R25 ;  /* 0x00000019000d7308 */ /* 0x000e220000001800 */
[----:B------:R-:W-:Y:S01]  /*0c80*/  MOV R12, 0x1 ;  /* 0x00000001000c7802 */ /* 0x000fe20000000f00 */
[----:B------:R-:W-:Y:S01]  /*0c90*/  DADD R18, R26, -R18 ;  /* 0x000000001a127229 */ /* 0x000fe20000000812 */
[----:B------:R-:W-:Y:S04]  /*0ca0*/  BSSY.RECONVERGENT B0, `(.L_x_11) ;  /* 0x0000014000007945 */ /* 0x000fe80003800200 */
[----:B0-----:R-:W-:-:S08]  /*0cb0*/  DFMA R14, -R24, R12, 1 ;  /* 0x3ff00000180e742b */ /* 0x001fd0000000010c */
[----:B------:R-:W-:-:S08]  /*0cc0*/  DFMA R14, R14, R14, R14 ;  /* 0x0000000e0e0e722b */ /* 0x000fd0000000000e */
[----:B------:R-:W-:-:S08]  /*0cd0*/  DFMA R14, R12, R14, R12 ;  /* 0x0000000e0c0e722b */ /* 0x000fd0000000000c */
[----:B------:R-:W-:-:S08]  /*0ce0*/  DFMA R12, -R24, R14, 1 ;  /* 0x3ff00000180c742b */ /* 0x000fd0000000010e */
[----:B------:R-:W-:-:S08]  /*0cf0*/  DFMA R28, R14, R12, R14 ;  /* 0x0000000c0e1c722b */ /* 0x000fd0000000000e */
[----:B------:R-:W-:-:S08]  /*0d00*/  DMUL R12, R28, |R18| ;  /* 0x400000121c0c7228 */ /* 0x000fd00000000000 */
[----:B------:R-:W-:-:S08]  /*0d10*/  DFMA R14, -R24, R12, |R18| ;  /* 0x0000000c180e722b */ /* 0x000fd00000000512 */
[----:B------:R-:W-:Y:S02]  /*0d20*/  DFMA R12, R28, R14, R12 ;  /* 0x0000000e1c0c722b */ /* 0x000fe4000000000c */
[----:B------:R-:W-:-:S08]  /*0d30*/  DADD R14, -RZ, |R18| ;  /* 0x00000000ff0e7229 */ /* 0x000fd00000000512 */
[----:B------:R-:W-:Y:S02]  /*0d40*/  FFMA R11, RZ, R25, R13 ;  /* 0x00000019ff0b7223 */ /* 0x000fe4000000000d */
[----:B------:R-:W-:-:S03]  /*0d50*/  FSETP.GEU.AND P1, PT, |R15|, 6.5827683646048100446e-37, PT ;  /* 0x036000000f00780b */ /* 0x000fc60003f2e200 */
[----:B------:R-:W-:-:S13]  /*0d60*/  FSETP.GT.AND P0, PT, |R11|, 1.469367938527859385e-39, PT ;  /* 0x001000000b00780b */ /* 0x000fda0003f04200 */
[----:B------:R-:W-:Y:S05]  /*0d70*/  @P0 BRA P1, `(.L_x_12) ;  /* 0x0000000000180947 */ /* 0x000fea0000800000 */
[----:B------:R-:W-:Y:S01]  /*0d80*/  IMAD.MOV.U32 R13, RZ, RZ, R14 ;  /* 0x000000ffff0d7224 */ /* 0x000fe200078e000e */
[----:B------:R-:W-:Y:S01]  /*0d90*/  MOV R11, 0xde0 ;  /* 0x00000de0000b7802 */ /* 0x000fe20000000f00 */
[----:B------:R-:W-:Y:S02]  /*0da0*/  IMAD.MOV.U32 R12, RZ, RZ, R15 ;  /* 0x000000ffff0c7224 */ /* 0x000fe400078e000f */
[----:B------:R-:W-:Y:S02]  /*0db0*/  IMAD.MOV.U32 R34, RZ, RZ, R24 ;  /* 0x000000ffff227224 */ /* 0x000fe400078e0018 */
[----:B------:R-:W-:-:S07]  /*0dc0*/  IMAD.MOV.U32 R35, RZ, RZ, R25 ;  /* 0x000000ffff237224 */ /* 0x000fce00078e0019 */
[----:B------:R-:W-:Y:S05]  /*0dd0*/  CALL.REL.NOINC `($__internal_0_$__cuda_sm20_div_rn_f64_full) ;  /* 0x0000000400dc7944 */ /* 0x000fea0003c00000 */
.L_x_12:
[----:B------:R-:W-:Y:S05]  /*0de0*/  BSYNC.RECONVERGENT B0 ;  /* 0x0000000000007941 */ /* 0x000fea0003800200 */
.L_x_11:
[----:B------:R-:W0:Y:S01]  /*0df0*/  MUFU.RCP64H R15, R25 ;  /* 0x00000019000f7308 */ /* 0x000e220000001800 */
[----:B------:R-:W-:Y:S01]  /*0e00*/  IMAD.MOV.U32 R14, RZ, RZ, 0x1 ;  /* 0x00000001ff0e7424 */ /* 0x000fe200078e00ff */
[----:B------:R-:W-:Y:S05]  /*0e10*/  BSSY.RECONVERGENT B0, `(.L_x_13) ;  /* 0x0000018000007945 */ /* 0x000fea0003800200 */
[----:B0-----:R-:W-:-:S08]  /*0e20*/  DFMA R18, -R24, R14, 1 ;  /* 0x3ff000001812742b */ /* 0x001fd0000000010e */
[----:B------:R-:W-:-:S08]  /*0e30*/  DFMA R18, R18, R18, R18 ;  /* 0x000000121212722b */ /* 0x000fd00000000012 */
[----:B------:R-:W-:Y:S02]  /*0e40*/  DFMA R14, R14, R18, R14 ;  /* 0x000000120e0e722b */ /* 0x000fe4000000000e */
[----:B------:R-:W-:-:S06]  /*0e50*/  DADD R18, R26, -R16 ;  /* 0x000000001a127229 */ /* 0x000fcc0000000810 */
[----:B------:R-:W-:-:S08]  /*0e60*/  DFMA R28, -R24, R14, 1 ;  /* 0x3ff00000181c742b */ /* 0x000fd0000000010e */
[----:B------:R-:W-:-:S08]  /*0e70*/  DFMA R28, R14, R28, R14 ;  /* 0x0000001c0e1c722b */ /* 0x000fd0000000000e */
[----:B------:R-:W-:-:S08]  /*0e80*/  DMUL R14, R28, |R18| ;  /* 0x400000121c0e7228 */ /* 0x000fd00000000000 */
[--C-:B------:R-:W-:Y:S02]  /*0e90*/  DFMA R16, -R24, R14, |R18|.reuse ;  /* 0x0000000e1810722b */ /* 0x100fe40000000512 */
[----:B------:R-:W-:-:S06]  /*0ea0*/  DADD R18, -RZ, |R18| ;  /* 0x00000000ff127229 */ /* 0x000fcc0000000512 */
[----:B------:R-:W-:Y:S02]  /*0eb0*/  DFMA R14, R28, R16, R14 ;  /* 0x000000101c0e722b */ /* 0x000fe4000000000e */
[----:B------:R-:W-:Y:S02]  /*0ec0*/  DADD R16, -R12, 1 ;  /* 0x3ff000000c107429 */ /* 0x000fe40000000100 */
[----:B------:R-:W-:-:S06]  /*0ed0*/  FSETP.GEU.AND P1, PT, |R19|, 6.5827683646048100446e-37, PT ;  /* 0x036000001300780b */ /* 0x000fcc0003f2e200 */
        /* <DEDUP_REMOVED lines=11> */
.L_x_14:
[----:B------:R-:W-:Y:S05]  /*0f90*/  BSYNC.RECONVERGENT B0 ;  /* 0x0000000000007941 */ /* 0x000fea0003800200 */
.L_x_13:
[----:B------:R-:W-:Y:S01]  /*0fa0*/  DADD R24, -R14, 1 ;  /* 0x3ff000000e187429 */ /* 0x000fe20000000100 */
[----:B------:R-:W-:Y:S01]  /*0fb0*/  MOV R12, 0x1 ;  /* 0x00000001000c7802 */ /* 0x000fe20000000f00 */
[----:B------:R-:W-:Y:S01]  /*0fc0*/  BSSY.RECONVERGENT B0, `(.L_x_15) ;  /* 0x0000017000007945 */ /* 0x000fe20003800200 */
[----:B------:R-:W-:-:S05]  /*0fd0*/  FSETP.GEU.AND P1, PT, |R17|, 6.5827683646048100446e-37, PT ;  /* 0x036000001100780b */ /* 0x000fca0003f2e200 */
        /* <DEDUP_REMOVED lines=19> */
[----:B------:R-:W-:Y:S01]  /*1110*/  IMAD.MOV.U32 R26, RZ, RZ, R12 ;  /* 0x000000ffff1a7224 */ /* 0x000fe200078e000c */
[----:B------:R-:W-:-:S07]  /*1120*/  MOV R27, R13 ;  /* 0x0000000d001b7202 */ /* 0x000fce0000000f00 */
.L_x_16:
[----:B------:R-:W-:Y:S05]  /*1130*/  BSYNC.RECONVERGENT B0 ;  /* 0x0000000000007941 */ /* 0x000fea0003800200 */
.L_x_15:
        /* <DEDUP_REMOVED lines=21> */
.L_x_18:
[----:B------:R-:W-:Y:S05]  /*1290*/  BSYNC.RECONVERGENT B0 ;  /* 0x0000000000007941 */ /* 0x000fea0003800200 */
.L_x_17:
[----:B------:R-:W0:Y:S01]  /*12a0*/  LDCU.64 UR10, c[0x0][0x398] ;  /* 0x00007300ff0a77ac */ /* 0x000e220008000a00 */
[----:B------:R-:W1:Y:S01]  /*12b0*/  LDCU.64 UR6, c[0x0][0x3c0] ;  /* 0x00007800ff0677ac */ /* 0x000e620008000a00 */
[----:B------:R-:W2:Y:S01]  /*12c0*/  LDCU.64 UR8, c[0x0][0x3a0] ;  /* 0x00007400ff0877ac */ /* 0x000ea20008000a00 */
[----:B0-----:R-:W-:Y:S02]  /*12d0*/  IMAD R11, R6, UR10, RZ ;  /* 0x0000000a060b7c24 */ /* 0x001fe4000f8e02ff */
[----:B------:R-:W-:Y:S01]  /*12e0*/  IMAD.WIDE.U32 R14, R8, UR10, R22 ;  /* 0x0000000a080e7c25 */ /* 0x000fe2000f8e0016 */
[----:B-1----:R-:W-:-:S03]  /*12f0*/  IADD3 R10, P0, PT, R10, UR6, RZ ;  /* 0x000000060a0a7c10 */ /* 0x002fc6000ff1e0ff */
[----:B------:R-:W-:Y:S01]  /*1300*/  IMAD R19, R8, UR11, R11 ;  /* 0x0000000b08137c24 */ /* 0x000fe2000f8e020b */
[----:B--2---:R-:W-:Y:S02]  /*1310*/  LEA R16, P1, R14, UR8, 0x3 ;  /* 0x000000080e107c11 */ /* 0x004fe4000f8218ff */
[----:B------:R-:W-:Y:S02]  /*1320*/  IADD3.X R11, PT, PT, R9, UR7, RZ, P0, !PT ;  /* 0x00000007090b7c10 */ /* 0x000fe400087fe4ff */
[----:B------:R-:W-:-:S03]  /*1330*/  IADD3 R15, PT, PT, R15, R19, RZ ;  /* 0x000000130f0f7210 */ /* 0x000fc60007ffe0ff */
[----:B------:R-:W-:Y:S01]  /*1340*/  STG.E.64 desc[UR4][R10.64], RZ ;  /* 0x000000ff0a007986 */ /* 0x000fe2000c101b04 */
[----:B------:R-:W-:-:S05]  /*1350*/  LEA.HI.X R17, R14, UR9, R15, 0x3, P1 ;  /* 0x000000090e117c11 */ /* 0x000fca00088f1c0f */
[----:B------:R-:W2:Y:S01]  /*1360*/  LDG.E.64 R14, desc[UR4][R16.64] ;  /* 0x00000004100e7981 */ /* 0x000ea2000c1e1b00 */
[----:B------:R-:W-:-:S04]  /*1370*/  IMAD.WIDE.U32 R8, R8, UR10, R20 ;  /* 0x0000000a08087c25 */ /* 0x000fc8000f8e0014 */
[----:B------:R-:W-:Y:S01]  /*1380*/  IMAD.IADD R9, R19, 0x1, R9 ;  /* 0x0000000113097824 */ /* 0x000fe200078e0209 */
[----:B------:R-:W-:-:S04]  /*1390*/  LEA R18, P0, R8, UR8, 0x3 ;  /* 0x0000000808127c11 */ /* 0x000fc8000f8018ff */
[----:B------:R-:W-:Y:S01]  /*13a0*/  LEA.HI.X R19, R8, UR9, R9, 0x3, P0 ;  /* 0x0000000908137c11 */ /* 0x000fe200080f1c09 */
[----:B--2---:R-:W-:-:S08]  /*13b0*/  DMUL R14, R14, R2 ;  /* 0x000000020e0e7228 */ /* 0x004fd00000000000 */
[----:B------:R-:W-:-:S07]  /*13c0*/  DFMA R14, R14, R26, RZ ;  /* 0x0000001a0e0e722b */ /* 0x000fce00000000ff */
[----:B------:R0:W-:Y:S04]  /*13d0*/  STG.E.64 desc[UR4][R10.64], R14 ;  /* 0x0000000e0a007986 */ /* 0x0001e8000c101b04 */
[----:B------:R-:W2:Y:S01]  /*13e0*/  LDG.E.64 R8, desc[UR4][R18.64] ;  /* 0x0000000412087981 */ /* 0x000ea2000c1e1b00 */
[----:B------:R-:W-:Y:S02]  /*13f0*/  IMAD R0, R0, UR10, RZ ;  /* 0x0000000a00007c24 */ /* 0x000fe4000f8e02ff */
[----:B------:R-:W-:-:S04]  /*1400*/  IMAD.WIDE.U32 R22, R7, UR10, R22 ;  /* 0x0000000a07167c25 */ /* 0x000fc8000f8e0016 */
[----:B------:R-:W-:Y:S01]  /*1410*/  IMAD R25, R7, UR11, R0 ;  /* 0x0000000b07197c24 */ /* 0x000fe2000f8e0200 */
[----:B------:R-:W-:Y:S01]  /*1420*/  LEA R16, P0, R22, UR8, 0x3 ;  /* 0x0000000816107c11 */ /* 0x000fe2000f8018ff */
[----:B--2---:R-:W-:Y:S02]  /*1430*/  DMUL R8, R8, R2 ;  /* 0x0000000208087228 */ /* 0x004fe40000000000 */
[----:B------:R-:W-:-:S05]  /*1440*/  IMAD.IADD R3, R23, 0x1, R25 ;  /* 0x0000000117037824 */ /* 0x000fca00078e0219 */
[----:B------:R-:W-:Y:S01]  /*1450*/  LEA.HI.X R17, R22, UR9, R3, 0x3, P0 ;  /* 0x0000000916117c11 */ /* 0x000fe200080f1c03 */
[----:B------:R-:W-:-:S07]  /*1460*/  DFMA R8, R8, R12, R14 ;  /* 0x0000000c0808722b */ /* 0x000fce000000000e */
[----:B------:R-:W-:Y:S04]  /*1470*/  STG.E.64 desc[UR4][R10.64], R8 ;  /* 0x000000080a007986 */ /* 0x000fe8000c101b04 */
[----:B------:R-:W2:Y:S01]  /*1480*/  LDG.E.64 R2, desc[UR4][R16.64] ;  /* 0x0000000410027981 */ /* 0x000ea2000c1e1b00 */
[----:B------:R-:W-:-:S04]  /*1490*/  IMAD.WIDE.U32 R20, R7, UR10, R20 ;  /* 0x0000000a07147c25 */ /* 0x000fc8000f8e0014 */
[----:B------:R-:W-:Y:S01]  /*14a0*/  IMAD.IADD R7, R25, 0x1, R21 ;  /* 0x0000000119077824 */ /* 0x000fe200078e0215 */
[----:B0-----:R-:W-:-:S04]  /*14b0*/  LEA R14, P0, R20, UR8, 0x3 ;  /* 0x00000008140e7c11 */ /* 0x001fc8000f8018ff */
[----:B------:R-:W-:Y:S01]  /*14c0*/  LEA.HI.X R15, R20, UR9, R7, 0x3, P0 ;  /* 0x00000009140f7c11 */ /* 0x000fe200080f1c07 */
[----:B--2---:R-:W-:-:S08]  /*14d0*/  DMUL R2, R2, R4 ;  /* 0x0000000402027228 */ /* 0x004fd00000000000 */
[----:B------:R-:W-:-:S07]  /*14e0*/  DFMA R2, R2, R26, R8 ;  /* 0x0000001a0202722b */ /* 0x000fce0000000008 */
[----:B------:R-:W-:Y:S04]  /*14f0*/  STG.E.64 desc[UR4][R10.64], R2 ;  /* 0x000000020a007986 */ /* 0x000fe8000c101b04 */
[----:B------:R-:W2:Y:S02]  /*1500*/  LDG.E.64 R6, desc[UR4][R14.64] ;  /* 0x000000040e067981 */ /* 0x000ea4000c1e1b00 */
[----:B--2---:R-:W-:-:S08]  /*1510*/  DMUL R6, R6, R4 ;  /* 0x0000000406067228 */ /* 0x004fd00000000000 */
[----:B------:R-:W-:-:S07]  /*1520*/  DFMA R6, R6, R12, R2 ;  /* 0x0000000c0606722b */ /* 0x000fce0000000002 */
[----:B------:R-:W-:Y:S01]  /*1530*/  STG.E.64 desc[UR4][R10.64], R6 ;  /* 0x000000060a007986 */ /* 0x000fe2000c101b04 */
[----:B------:R-:W-:Y:S05]  /*1540*/  EXIT ;  /* 0x000000000000794d */ /* 0x000fea0003800000 */
        .weak           $__internal_0_$__cuda_sm20_div_rn_f64_full
        .type           $__internal_0_$__cuda_sm20_div_rn_f64_full,@function
        .size           $__internal_0_$__cuda_sm20_div_rn_f64_full,(.L_x_25 - $__internal_0_$__cuda_sm20_div_rn_f64_full)
$__internal_0_$__cuda_sm20_div_rn_f64_full:
[C---:B------:R-:W-:Y:S01]  /*1550*/  FSETP.GEU.AND P0, PT, |R35|.reuse, 1.469367938527859385e-39, PT ;  /* 0x001000002300780b */ /* 0x040fe20003f0e200 */
[----:B------:R-:W-:Y:S01]  /*1560*/  IMAD.MOV.U32 R36, RZ, RZ, 0x1 ;  /* 0x00000001ff247424 */ /* 0x000fe200078e00ff */
[----:B------:R-:W-:Y:S01]  /*1570*/  LOP3.LUT R32, R35, 0x800fffff, RZ, 0xc0, !PT ;  /* 0x800fffff23207812 */ /* 0x000fe200078ec0ff */
[----:B------:R-:W-:Y:S01]  /*1580*/  IMAD.MOV.U32 R38, RZ, RZ, R13 ;  /* 0x000000ffff267224 */ /* 0x000fe200078e000d */
[----:B------:R-:W-:Y:S01]  /*1590*/  MOV R39, R12 ;  /* 0x0000000c00277202 */ /* 0x000fe20000000f00 */
[----:B------:R-:W-:Y:S01]  /*15a0*/  BSSY.RECONVERGENT B1, `(.L_x_19) ;  /* 0x0000059000017945 */ /* 0x000fe20003800200 */
[----:B------:R-:W-:Y:S01]  /*15b0*/  LOP3.LUT R33, R32, 0x3ff00000, RZ, 0xfc, !PT ;  /* 0x3ff0000020217812 */ /* 0x000fe200078efcff */
[----:B------:R-:W-:Y:S01]  /*15c0*/  IMAD.MOV.U32 R32, RZ, RZ, R34 ;  /* 0x000000ffff207224 */ /* 0x000fe200078e0022 */
[C---:B------:R-:W-:Y:S01]  /*15d0*/  FSETP.GEU.AND P2, PT, |R39|.reuse, 1.469367938527859385e-39, PT ;  /* 0x001000002700780b */ /* 0x040fe20003f4e200 */
[----:B------:R-:W-:Y:S01]  /*15e0*/  IMAD.MOV.U32 R40, RZ, RZ, R38 ;  /* 0x000000ffff287224 */ /* 0x000fe200078e0026 */
[----:B------:R-:W-:-:S02]  /*15f0*/  LOP3.LUT R12, R39, 0x7ff00000, RZ, 0xc0, !PT ;  /* 0x7ff00000270c7812 */ /* 0x000fc400078ec0ff */
[----:B------:R-:W-:Y:S01]  /*1600*/  LOP3.LUT R14, R35, 0x7ff00000, RZ, 0xc0, !PT ;  /* 0x7ff00000230e7812 */ /* 0x000fe200078ec0ff */
[----:B------:R-:W-:-:S03]  /*1610*/  @!P0 DMUL R32, R34, 8.98846567431157953865e+307 ;  /* 0x7fe0000022208828 */ /* 0x000fc60000000000 */
[----:B------:R-:W-:-:S03]  /*1620*/  ISETP.GE.U32.AND P1, PT, R12, R14, PT ;  /* 0x0000000e0c00720c */ /* 0x000fc60003f26070 */
[----:B------:R-:W0:Y:S02]  /*1630*/  MUFU.RCP64H R37, R33 ;  /* 0x0000002100257308 */ /* 0x000e240000001800 */
[----:B------:R-:W-:Y:S01]  /*1640*/  @!P2 LOP3.LUT R13, R35, 0x7ff00000, RZ, 0xc0, !PT ;  /* 0x7ff00000230da812 */ /* 0x000fe200078ec0ff */
[----:B------:R-:W-:Y:S01]  /*1650*/  @!P2 IMAD.MOV.U32 R42, RZ, RZ, RZ ;  /* 0x000000ffff2aa224 */ /* 0x000fe200078e00ff */
[----:B------:R-:W-:Y:S02]  /*1660*/  @!P0 LOP3.LUT R14, R33, 0x7ff00000, RZ, 0xc0, !PT ;  /* 0x7ff00000210e8812 */ /* 0x000fe400078ec0ff */
[----:B------:R-:W-:Y:S01]  /*1670*/  @!P2 ISETP.GE.U32.AND P3, PT, R12, R13, PT ;  /* 0x0000000d0c00a20c */ /* 0x000fe20003f66070 */
[----:B------:R-:W-:-:S05]  /*1680*/  IMAD.MOV.U32 R13, RZ, RZ, 0x1ca00000 ;  /* 0x1ca00000ff0d7424 */ /* 0x000fca00078e00ff */
[----:B------:R-:W-:-:S04]  /*1690*/  @!P2 SEL R15, R13, 0x63400000, !P3 ;  /* 0x634000000d0fa807 */ /* 0x000fc80005800000 */
[----:B------:R-:W-:Y:S01]  /*16a0*/  @!P2 LOP3.LUT R15, R15, 0x80000000, R39, 0xf8, !PT ;  /* 0x800000000f0fa812 */ /* 0x000fe200078ef827 */
[----:B0-----:R-:W-:-:S03]  /*16b0*/  DFMA R44, R36, -R32, 1 ;  /* 0x3ff00000242c742b */ /* 0x001fc60000000820 */
[----:B------:R-:W-:Y:S01]  /*16c0*/  @!P2 LOP3.LUT R43, R15, 0x100000, RZ, 0xfc, !PT ;  /* 0x001000000f2ba812 */ /* 0x000fe200078efcff */
[----:B------:R-:W-:-:S04]  /*16d0*/  IMAD.MOV.U32 R15, RZ, RZ, R12 ;  /* 0x000000ffff0f7224 */ /* 0x000fc800078e000c */
[----:B------:R-:W-:-:S08]  /*16e0*/  DFMA R44, R44, R44, R44 ;  /* 0x0000002c2c2c722b */ /* 0x000fd0000000002c */
[----:B------:R-:W-:Y:S01]  /*16f0*/  DFMA R44, R36, R44, R36 ;  /* 0x0000002c242c722b */ /* 0x000fe20000000024 */
[----:B------:R-:W-:-:S04]  /*1700*/  SEL R36, R13, 0x63400000, !P1 ;  /* 0x634000000d247807 */ /* 0x000fc80004800000 */
[----:B------:R-:W-:-:S03]  /*1710*/  LOP3.LUT R41, R36, 0x800fffff, R39, 0xf8, !PT ;  /* 0x800fffff24297812 */ /* 0x000fc600078ef827 */
[----:B------:R-:W-:-:S03]  /*1720*/  DFMA R36, R44, -R32, 1 ;  /* 0x3ff000002c24742b */ /* 0x000fc60000000820 */
[----:B------:R-:W-:-:S05]  /*1730*/  @!P2 DFMA R40, R40, 2, -R42 ;  /* 0x400000002828a82b */ /* 0x000fca000000082a */
[----:B------:R-:W-:-:S05]  /*1740*/  DFMA R44, R44, R36, R44 ;  /* 0x000000242c2c722b */ /* 0x000fca000000002c */
[----:B------:R-:W-:-:S03]  /*1750*/  @!P2 LOP3.LUT R15, R41, 0x7ff00000, RZ, 0xc0, !PT ;  /* 0x7ff00000290fa812 */ /* 0x000fc600078ec0ff */
[----:B------:R-:W-:Y:S01]  /*1760*/  DMUL R42, R44, R40 ;  /* 0x000000282c2a7228 */ /* 0x000fe20000000000 */
[----:B------:R-:W-:-:S04]  /*1770*/  IADD3 R36, PT, PT, R15, -0x1, RZ ;  /* 0xffffffff0f247810 */ /* 0x000fc80007ffe0ff */
[----:B------:R-:W-:Y:S01]  /*1780*/  ISETP.GT.U32.AND P0, PT, R36, 0x7feffffe, PT ;  /* 0x7feffffe2400780c */ /* 0x000fe20003f04070 */
[----:B------:R-:W-:Y:S02]  /*1790*/  VIADD R36, R14, 0xffffffff ;  /* 0xffffffff0e247836 */ /* 0x000fe40000000000 */
[----:B------:R-:W-:-:S03]  /*17a0*/  DFMA R46, R42, -R32, R40 ;  /* 0x800000202a2e722b */ /* 0x000fc60000000028 */
[----:B------:R-:W-:-:S05]  /*17b0*/  ISETP.GT.U32.OR P0, PT, R36, 0x7feffffe, P0 ;  /* 0x7feffffe2400780c */ /* 0x000fca0000704470 */
[----:B------:R-:W-:-:S08]  /*17c0*/  DFMA R36, R44, R46, R42 ;  /* 0x0000002e2c24722b */ /* 0x000fd0000000002a */
[----:B------:R-:W-:Y:S05]  /*17d0*/  @P0 BRA `(.L_x_20) ;  /* 0x0000000000740947 */ /* 0x000fea0003800000 */
[----:B------:R-:W-:-:S04]  /*17e0*/  LOP3.LUT R14, R35, 0x7ff00000, RZ, 0xc0, !PT ;  /* 0x7ff00000230e7812 */ /* 0x000fc800078ec0ff */
[CC--:B------:R-:W-:Y:S02]  /*17f0*/  VIADDMNMX R15, R12.reuse, -R14.reuse, 0xb9600000, !PT ;  /* 0xb96000000c0f7446 */ /* 0x0c0fe4000780090e */
[----:B------:R-:W-:Y:S01]  /*1800*/  ISETP.GE.U32.AND P0, PT, R12, R14, PT ;  /* 0x0000000e0c00720c */ /* 0x000fe20003f06070 */
[----:B------:R-:W-:Y:S01]  /*1810*/  IMAD.MOV.U32 R14, RZ, RZ, RZ ;  /* 0x000000ffff0e7224 */ /* 0x000fe200078e00ff */
[----:B------:R-:W-:Y:S02]  /*1820*/  VIMNMX R15, PT, PT, R15, 0x46a00000, PT ;  /* 0x46a000000f0f7848 */ /* 0x000fe40003fe0100 */
[----:B------:R-:W-:-:S05]  /*1830*/  SEL R13, R13, 0x63400000, !P0 ;  /* 0x634000000d0d7807 */ /* 0x000fca0004000000 */
[----:B------:R-:W-:-:S04]  /*1840*/  IMAD.IADD R13, R15, 0x1, -R13 ;  /* 0x000000010f0d7824 */ /* 0x000fc800078e0a0d */
[----:B------:R-:W-:-:S06]  /*1850*/  VIADD R15, R13, 0x7fe00000 ;  /* 0x7fe000000d0f7836 */ /* 0x000fcc0000000000 */
[----:B------:R-:W-:-:S10]  /*1860*/  DMUL R42, R36, R14 ;  /* 0x0000000e242a7228 */ /* 0x000fd40000000000 */
[----:B------:R-:W-:-:S13]  /*1870*/  FSETP.GTU.AND P0, PT, |R43|, 1.469367938527859385e-39, PT ;  /* 0x001000002b00780b */ /* 0x000fda0003f0c200 */
[----:B------:R-:W-:Y:S05]  /*1880*/  @P0 BRA `(.L_x_21) ;  /* 0x0000000000a80947 */ /* 0x000fea0003800000 */
[----:B------:R-:W-:-:S06]  /*1890*/  DFMA R32, R36, -R32, R40 ;  /* 0x800000202420722b */ /* 0x000fcc0000000028 */
[----:B------:R-:W-:-:S04]  /*18a0*/  MOV R32, RZ ;  /* 0x000000ff00207202 */ /* 0x000fc80000000f00 */
[C---:B------:R-:W-:Y:S02]  /*18b0*/  FSETP.NEU.AND P0, PT, R33.reuse, RZ, PT ;  /* 0x000000ff2100720b */ /* 0x040fe40003f0d000 */
[----:B------:R-:W-:-:S04]  /*18c0*/  LOP3.LUT R34, R33, 0x80000000, R35, 0x48, !PT ;  /* 0x8000000021227812 */ /* 0x000fc800078e4823 */
[----:B------:R-:W-:-:S07]  /*18d0*/  LOP3.LUT R33, R34, R15, RZ, 0xfc, !PT ;  /* 0x0000000f22217212 */ /* 0x000fce00078efcff */
[----:B------:R-:W-:Y:S05]  /*18e0*/  @!P0 BRA `(.L_x_21) ;  /* 0x0000000000908947 */ /* 0x000fea0003800000 */
[----:B------:R-:W-:Y:S01]  /*18f0*/  IMAD.MOV R15, RZ, RZ, -R13 ;  /* 0x000000ffff0f7224 */ /* 0x000fe200078e0a0d */
[----:B------:R-:W-:Y:S01]  /*1900*/  IADD3 R13, PT, PT, -R13, -0x43300000, RZ ;  /* 0xbcd000000d0d7810 */ /* 0x000fe20007ffe1ff */
[----:B------:R-:W-:-:S06]  /*1910*/  IMAD.MOV.U32 R14, RZ, RZ, RZ ;  /* 0x000000ffff0e7224 */ /* 0x000fcc00078e00ff */
[----:B------:R-:W-:Y:S02]  /*1920*/  DFMA R14, R42, -R14, R36 ;  /* 0x8000000e2a0e722b */ /* 0x000fe40000000024 */
[----:B------:R-:W-:-:S08]  /*1930*/  DMUL.RP R36, R36, R32 ;  /* 0x0000002024247228 */ /* 0x000fd00000008000 */
[----:B------:R-:W-:Y:S02]  /*1940*/  FSETP.NEU.AND P0, PT, |R15|, R13, PT ;  /* 0x0000000d0f00720b */ /* 0x000fe40003f0d200 */
[----:B------:R-:W-:Y:S02]  /*1950*/  LOP3.LUT R34, R37, R34, RZ, 0x3c, !PT ;  /* 0x0000002225227212 */ /* 0x000fe400078e3cff */
[----:B------:R-:W-:Y:S02]  /*1960*/  FSEL R12, R36, R42, !P0 ;  /* 0x0000002a240c7208 */ /* 0x000fe40004000000 */
[----:B------:R-:W-:-:S03]  /*1970*/  FSEL R34, R34, R43, !P0 ;  /* 0x0000002b22227208 */ /* 0x000fc60004000000 */
[----:B------:R-:W-:Y:S02]  /*1980*/  IMAD.MOV.U32 R42, RZ, RZ, R12 ;  /* 0x000000ffff2a7224 */ /* 0x000fe400078e000c */
[----:B------:R-:W-:Y:S01]  /*1990*/  IMAD.MOV.U32 R43, RZ, RZ, R34 ;  /* 0x000000ffff2b7224 */ /* 0x000fe200078e0022 */
[----:B------:R-:W-:Y:S06]  /*19a0*/  BRA `(.L_x_21) ;  /* 0x0000000000607947 */ /* 0x000fec0003800000 */
.L_x_20:
[----:B------:R-:W-:-:S14]  /*19b0*/  DSETP.NAN.AND P0, PT, R38, R38, PT ;  /* 0x000000262600722a */ /* 0x000fdc0003f08000 */
[----:B------:R-:W-:Y:S05]  /*19c0*/  @P0 BRA `(.L_x_22) ;  /* 0x00000000004c0947 */ /* 0x000fea0003800000 */
[----:B------:R-:W-:-:S14]  /*19d0*/  DSETP.NAN.AND P0, PT, R34, R34, PT ;  /* 0x000000222200722a */ /* 0x000fdc0003f08000 */
[----:B------:R-:W-:Y:S05]  /*19e0*/  @P0 BRA `(.L_x_23) ;  /* 0x0000000000340947 */ /* 0x000fea0003800000 */
[----:B------:R-:W-:Y:S01]  /*19f0*/  ISETP.NE.AND P0, PT, R15, R14, PT ;  /* 0x0000000e0f00720c */ /* 0x000fe20003f05270 */
[----:B------:R-:W-:Y:S01]  /*1a00*/  IMAD.MOV.U32 R43, RZ, RZ, -0x80000 ;  /* 0xfff80000ff2b7424 */ /* 0x000fe200078e00ff */
[----:B------:R-:W-:-:S11]  /*1a10*/  MOV R42, 0x0 ;  /* 0x00000000002a7802 */ /* 0x000fd60000000f00 */
[----:B------:R-:W-:Y:S05]  /*1a20*/  @!P0 BRA `(.L_x_21) ;  /* 0x0000000000408947 */ /* 0x000fea0003800000 */
[----:B------:R-:W-:Y:S02]  /*1a30*/  ISETP.NE.AND P0, PT, R15, 0x7ff00000, PT ;  /* 0x7ff000000f00780c */ /* 0x000fe40003f05270 */
[----:B------:R-:W-:Y:S02]  /*1a40*/  LOP3.LUT R34, R39, 0x80000000, R35, 0x48, !PT ;  /* 0x8000000027227812 */ /* 0x000fe400078e4823 */
[----:B------:R-:W-:-:S13]  /*1a50*/  ISETP.EQ.OR P0, PT, R14, RZ, !P0 ;  /* 0x000000ff0e00720c */ /* 0x000fda0004702670 */
[----:B------:R-:W-:Y:S01]  /*1a60*/  @P0 LOP3.LUT R12, R34, 0x7ff00000, RZ, 0xfc, !PT ;  /* 0x7ff00000220c0812 */ /* 0x000fe200078efcff */
[----:B------:R-:W-:Y:S02]  /*1a70*/  @!P0 IMAD.MOV.U32 R42, RZ, RZ, RZ ;  /* 0x000000ffff2a8224 */ /* 0x000fe400078e00ff */
[----:B------:R-:W-:Y:S01]  /*1a80*/  @!P0 IMAD.MOV.U32 R43, RZ, RZ, R34 ;  /* 0x000000ffff2b8224 */ /* 0x000fe200078e0022 */
[----:B------:R-:W-:Y:S01]  /*1a90*/  @P0 MOV R43, R12 ;  /* 0x0000000c002b0202 */ /* 0x000fe20000000f00 */
[----:B------:R-:W-:Y:S01]  /*1aa0*/  @P0 IMAD.MOV.U32 R42, RZ, RZ, RZ ;  /* 0x000000ffff2a0224 */ /* 0x000fe200078e00ff */
[----:B------:R-:W-:Y:S06]  /*1ab0*/  BRA `(.L_x_21) ;  /* 0x00000000001c7947 */ /* 0x000fec0003800000 */
.L_x_23:
[----:B------:R-:W-:Y:S01]  /*1ac0*/  LOP3.LUT R12, R35, 0x80000, RZ, 0xfc, !PT ;  /* 0x00080000230c7812 */ /* 0x000fe200078efcff */
[----:B------:R-:W-:-:S04]  /*1ad0*/  IMAD.MOV.U32 R42, RZ, RZ, R34 ;  /* 0x000000ffff2a7224 */ /* 0x000fc800078e0022 */
[----:B------:R-:W-:Y:S01]  /*1ae0*/  IMAD.MOV.U32 R43, RZ, RZ, R12 ;  /* 0x000000ffff2b7224 */ /* 0x000fe200078e000c */
[----:B------:R-:W-:Y:S06]  /*1af0*/  BRA `(.L_x_21) ;  /* 0x00000000000c7947 */ /* 0x000fec0003800000 */
.L_x_22:
[----:B------:R-:W-:Y:S01]  /*1b00*/  LOP3.LUT R12, R39, 0x80000, RZ, 0xfc, !PT ;  /* 0x00080000270c7812 */ /* 0x000fe200078efcff */
[----:B------:R-:W-:-:S04]  /*1b10*/  IMAD.MOV.U32 R42, RZ, RZ, R38 ;  /* 0x000000ffff2a7224 */ /* 0x000fc800078e0026 */
[----:B------:R-:W-:-:S07]  /*1b20*/  IMAD.MOV.U32 R43, RZ, RZ, R12 ;  /* 0x000000ffff2b7224 */ /* 0x000fce00078e000c */
.L_x_21:
[----:B------:R-:W-:Y:S05]  /*1b30*/  BSYNC.RECONVERGENT B1 ;  /* 0x0000000000017941 */ /* 0x000fea0003800200 */
.L_x_19:
[----:B------:R-:W-:Y:S01]  /*1b40*/  IMAD.MOV.U32 R14, RZ, RZ, R11 ;  /* 0x000000ffff0e7224 */ /* 0x000fe200078e000b */
[----:B------:R-:W-:Y:S01]  /*1b50*/  MOV R12, R42 ;  /* 0x0000002a000c7202 */ /* 0x000fe20000000f00 */
[----:B------:R-:W-:Y:S02]  /*1b60*/  IMAD.MOV.U32 R15, RZ, RZ, 0x0 ;  /* 0x00000000ff0f7424 */ /* 0x000fe400078e00ff */
[----:B------:R-:W-:Y:S02]  /*1b70*/  IMAD.MOV.U32 R13, RZ, RZ, R43 ;  /* 0x000000ffff0d7224 */ /* 0x000fe400078e002b */
[----:B------:R-:W-:Y:S05]  /*1b80*/  RET.REL.NODEC R14 `(_Z20interp_lin_2d_kernelPKdmS0_mS0_dS0_mPd) ;  /* 0xffffffe40e1c7950 */ /* 0x000fea0003c3ffff */
.L_x_24:
[----:B------:R-:W-:-:S00]  /*1b90*/  BRA `(.L_x_24) ;  /* 0xfffffffc00fc7947 */ /* 0x000fc0000383ffff */
[----:B------:R-:W-:-:S00]  /*1ba0*/  NOP ;  /* 0x0000000000007918 */ /* 0x000fc00000000000 */
        /* <DEDUP_REMOVED lines=13> */
.L_x_25:


//--------------------- .nv.shared.reserved.0     --------------------------
	.section	.nv.shared.reserved.0,"aw",@nobits
	.weak		__nv_reservedSMEM_offset_0_alias
	.size		__nv_reservedSMEM_offset_0_alias, 0, 64
	.other		__nv_reservedSMEM_offset_0_alias,@"STO_CUDA_RESERVED_SHARED STV_DEFAULT"
__nv_reservedSMEM_offset_0_alias:
	.zero		0
	.zero		64


//--------------------- .nv.constant0._Z20interp_lin_2d_kernelPKdmS0_mS0_dS0_mPd --------------------------
	.section	.nv.constant0._Z20interp_lin_2d_kernelPKdmS0_mS0_dS0_mPd,"a",@progbits
	.sectionflags	@""
	.align	4
.nv.constant0._Z20interp_lin_2d_kernelPKdmS0_mS0_dS0_mPd:
	.zero		968


//--------------------- SYMBOLS --------------------------

	.type		.nv.reservedSmem.offset0,@object
	.size		.nv.reservedSmem.offset0,0x4
